//
// Generated by NVIDIA NVVM Compiler
//
// Compiler Build ID: CL-36424714
// Cuda compilation tools, release 13.0, V13.0.88
// Based on NVVM 20.0.0
//

.version 9.0
.target sm_100
.address_size 64

	// .globl	_Z11gpu_pocitajPiiiS_iiS_
.extern .func  (.param .b32 func_retval0) vprintf
(
	.param .b64 vprintf_param_0,
	.param .b64 vprintf_param_1
)
;
.global .align 1 .b8 $str[18] = {78, 101, 109, 111, 122, 101, 109, 32, 110, 97, 115, 111, 98, 105, 116, 33, 10};

.visible .entry _Z11gpu_pocitajPiiiS_iiS_(
	.param .u64 .ptr .align 1 _Z11gpu_pocitajPiiiS_iiS__param_0,
	.param .u32 _Z11gpu_pocitajPiiiS_iiS__param_1,
	.param .u32 _Z11gpu_pocitajPiiiS_iiS__param_2,
	.param .u64 .ptr .align 1 _Z11gpu_pocitajPiiiS_iiS__param_3,
	.param .u32 _Z11gpu_pocitajPiiiS_iiS__param_4,
	.param .u32 _Z11gpu_pocitajPiiiS_iiS__param_5,
	.param .u64 .ptr .align 1 _Z11gpu_pocitajPiiiS_iiS__param_6
)
{
	.reg .pred 	%p<14>;
	.reg .b32 	%r<114>;
	.reg .b64 	%rd<42>;

	ld.param.u64 	%rd5, [_Z11gpu_pocitajPiiiS_iiS__param_0];
	ld.param.u32 	%r32, [_Z11gpu_pocitajPiiiS_iiS__param_1];
	ld.param.u32 	%r33, [_Z11gpu_pocitajPiiiS_iiS__param_2];
	ld.param.u64 	%rd6, [_Z11gpu_pocitajPiiiS_iiS__param_3];
	ld.param.u32 	%r35, [_Z11gpu_pocitajPiiiS_iiS__param_4];
	ld.param.u32 	%r34, [_Z11gpu_pocitajPiiiS_iiS__param_5];
	ld.param.u64 	%rd4, [_Z11gpu_pocitajPiiiS_iiS__param_6];
	cvta.to.global.u64 	%rd1, %rd6;
	cvta.to.global.u64 	%rd2, %rd5;
	setp.eq.s32 	%p1, %r33, %r35;
	@%p1 bra 	$L__BB0_2;
	mov.u64 	%rd7, $str;
	cvta.global.u64 	%rd8, %rd7;
	{ // callseq 0, 0
	.param .b64 param0;
	st.param.b64 	[param0], %rd8;
	.param .b64 param1;
	st.param.b64 	[param1], 0;
	.param .b32 retval0;
	call.uni (retval0), 
	vprintf, 
	(
	param0, 
	param1
	);
	ld.param.b32 	%r36, [retval0];
	} // callseq 0
	bra.uni 	$L__BB0_16;
$L__BB0_2:
	mov.u32 	%r38, %ntid.x;
	mov.u32 	%r39, %ctaid.x;
	mov.u32 	%r40, %tid.x;
	mad.lo.s32 	%r1, %r38, %r39, %r40;
	mov.u32 	%r41, %ntid.y;
	mov.u32 	%r42, %ctaid.y;
	mov.u32 	%r43, %tid.y;
	mad.lo.s32 	%r44, %r41, %r42, %r43;
	setp.ge.s32 	%p2, %r1, %r32;
	setp.ge.s32 	%p3, %r44, %r34;
	or.pred  	%p4, %p2, %p3;
	@%p4 bra 	$L__BB0_16;
	setp.lt.s32 	%p5, %r33, 1;
	mov.b32 	%r113, 0;
	@%p5 bra 	$L__BB0_15;
	mul.lo.s32 	%r3, %r33, %r1;
	and.b32  	%r4, %r33, 7;
	setp.lt.u32 	%p6, %r33, 8;
	mov.b32 	%r108, 0;
	mov.u32 	%r113, %r108;
	@%p6 bra 	$L__BB0_7;
	and.b32  	%r108, %r33, 2147483640;
	neg.s32 	%r102, %r108;
	shl.b32 	%r7, %r34, 3;
	add.s64 	%rd3, %rd2, 16;
	mov.b32 	%r113, 0;
	mul.wide.s32 	%rd13, %r34, 4;
	mov.u32 	%r100, %r3;
	mov.u32 	%r101, %r44;
$L__BB0_6:
	.pragma "nounroll";
	mul.wide.s32 	%rd9, %r100, 4;
	add.s64 	%rd10, %rd3, %rd9;
	ld.global.u32 	%r49, [%rd10+-16];
	mul.wide.s32 	%rd11, %r101, 4;
	add.s64 	%rd12, %rd1, %rd11;
	ld.global.u32 	%r50, [%rd12];
	mad.lo.s32 	%r51, %r50, %r49, %r113;
	ld.global.u32 	%r52, [%rd10+-12];
	add.s64 	%rd14, %rd12, %rd13;
	ld.global.u32 	%r53, [%rd14];
	mad.lo.s32 	%r54, %r53, %r52, %r51;
	ld.global.u32 	%r55, [%rd10+-8];
	add.s64 	%rd15, %rd14, %rd13;
	ld.global.u32 	%r56, [%rd15];
	mad.lo.s32 	%r57, %r56, %r55, %r54;
	ld.global.u32 	%r58, [%rd10+-4];
	add.s64 	%rd16, %rd15, %rd13;
	ld.global.u32 	%r59, [%rd16];
	mad.lo.s32 	%r60, %r59, %r58, %r57;
	ld.global.u32 	%r61, [%rd10];
	add.s64 	%rd17, %rd16, %rd13;
	ld.global.u32 	%r62, [%rd17];
	mad.lo.s32 	%r63, %r62, %r61, %r60;
	ld.global.u32 	%r64, [%rd10+4];
	add.s64 	%rd18, %rd17, %rd13;
	ld.global.u32 	%r65, [%rd18];
	mad.lo.s32 	%r66, %r65, %r64, %r63;
	ld.global.u32 	%r67, [%rd10+8];
	add.s64 	%rd19, %rd18, %rd13;
	ld.global.u32 	%r68, [%rd19];
	mad.lo.s32 	%r69, %r68, %r67, %r66;
	ld.global.u32 	%r70, [%rd10+12];
	add.s64 	%rd20, %rd19, %rd13;
	ld.global.u32 	%r71, [%rd20];
	mad.lo.s32 	%r113, %r71, %r70, %r69;
	add.s32 	%r102, %r102, 8;
	add.s32 	%r101, %r101, %r7;
	add.s32 	%r100, %r100, 8;
	setp.ne.s32 	%p7, %r102, 0;
	@%p7 bra 	$L__BB0_6;
$L__BB0_7:
	setp.eq.s32 	%p8, %r4, 0;
	@%p8 bra 	$L__BB0_15;
	and.b32  	%r19, %r33, 3;
	setp.lt.u32 	%p9, %r4, 4;
	@%p9 bra 	$L__BB0_10;
	add.s32 	%r73, %r108, %r3;
	mul.wide.s32 	%rd21, %r73, 4;
	add.s64 	%rd22, %rd2, %rd21;
	ld.global.u32 	%r74, [%rd22];
	mad.lo.s32 	%r75, %r108, %r34, %r44;
	mul.wide.s32 	%rd23, %r75, 4;
	add.s64 	%rd24, %rd1, %rd23;
	ld.global.u32 	%r76, [%rd24];
	mad.lo.s32 	%r77, %r76, %r74, %r113;
	ld.global.u32 	%r78, [%rd22+4];
	mul.wide.s32 	%rd25, %r34, 4;
	add.s64 	%rd26, %rd24, %rd25;
	ld.global.u32 	%r79, [%rd26];
	mad.lo.s32 	%r80, %r79, %r78, %r77;
	ld.global.u32 	%r81, [%rd22+8];
	add.s64 	%rd27, %rd26, %rd25;
	ld.global.u32 	%r82, [%rd27];
	mad.lo.s32 	%r83, %r82, %r81, %r80;
	ld.global.u32 	%r84, [%rd22+12];
	add.s64 	%rd28, %rd27, %rd25;
	ld.global.u32 	%r85, [%rd28];
	mad.lo.s32 	%r113, %r85, %r84, %r83;
	add.s32 	%r108, %r108, 4;
$L__BB0_10:
	setp.eq.s32 	%p10, %r19, 0;
	@%p10 bra 	$L__BB0_15;
	setp.eq.s32 	%p11, %r19, 1;
	@%p11 bra 	$L__BB0_13;
	add.s32 	%r87, %r108, %r3;
	mul.wide.s32 	%rd29, %r87, 4;
	add.s64 	%rd30, %rd2, %rd29;
	ld.global.u32 	%r88, [%rd30];
	mad.lo.s32 	%r89, %r108, %r34, %r44;
	mul.wide.s32 	%rd31, %r89, 4;
	add.s64 	%rd32, %rd1, %rd31;
	ld.global.u32 	%r90, [%rd32];
	mad.lo.s32 	%r91, %r90, %r88, %r113;
	ld.global.u32 	%r92, [%rd30+4];
	mul.wide.s32 	%rd33, %r34, 4;
	add.s64 	%rd34, %rd32, %rd33;
	ld.global.u32 	%r93, [%rd34];
	mad.lo.s32 	%r113, %r93, %r92, %r91;
	add.s32 	%r108, %r108, 2;
$L__BB0_13:
	and.b32  	%r94, %r33, 1;
	setp.eq.b32 	%p12, %r94, 1;
	not.pred 	%p13, %p12;
	@%p13 bra 	$L__BB0_15;
	add.s32 	%r95, %r108, %r3;
	mul.wide.s32 	%rd35, %r95, 4;
	add.s64 	%rd36, %rd2, %rd35;
	ld.global.u32 	%r96, [%rd36];
	mad.lo.s32 	%r97, %r108, %r34, %r44;
	mul.wide.s32 	%rd37, %r97, 4;
	add.s64 	%rd38, %rd1, %rd37;
	ld.global.u32 	%r98, [%rd38];
	mad.lo.s32 	%r113, %r98, %r96, %r113;
$L__BB0_15:
	mad.lo.s32 	%r99, %r34, %r1, %r44;
	cvta.to.global.u64 	%rd39, %rd4;
	mul.wide.s32 	%rd40, %r99, 4;
	add.s64 	%rd41, %rd39, %rd40;
	st.global.u32 	[%rd41], %r113;
$L__BB0_16:
	ret;

}


// ===== COMPILED SASS (sm_100) =====

	.target	sm_100

	.elftype	@"ET_EXEC"


//--------------------- .note.nv.tkinfo           --------------------------
	.section	.note.nv.tkinfo,"",@"SHT_NOTE"
	.sectionflags	@"SHF_NOTE_NV_TKINFO"
	.tkinfo
        /*0018*/ 	.word	0x00000002
        /*0030*/ 	.string	""
        /*0030*/ 	.string	"ptxas"
        /*0030*/ 	.string	"Cuda compilation tools, release 13.0, V13.0.88"
        /*0030*/ 	.string	"Build cuda_13.0.r13.0/compiler.36424714_0"
        /*0030*/ 	.string	"-arch sm_100 -m 64 "



//--------------------- .note.nv.cuinfo           --------------------------
	.section	.note.nv.cuinfo,"",@"SHT_NOTE"
	.sectionflags	@"SHF_NOTE_NV_CUINFO"
        /*0018*/ 	.short	0x0002
        /*001a*/ 	.short	0x0064
        /*001c*/ 	.short	0x0082
	.zero		2


//--------------------- .nv.info                  --------------------------
	.section	.nv.info,"",@"SHT_CUDA_INFO"
	.align	4


	//----- nvinfo : EIATTR_REGCOUNT
	.align		4
        /*0000*/ 	.byte	0x04, 0x2f
        /*0002*/ 	.short	(.L_2 - .L_1)
	.align		4
.L_1:
        /*0004*/ 	.word	index@(_Z11gpu_pocitajPiiiS_iiS_)
        /*0008*/ 	.word	0x00000020


	//----- nvinfo : EIATTR_FRAME_SIZE
	.align		4
.L_2:
        /*000c*/ 	.byte	0x04, 0x11
        /*000e*/ 	.short	(.L_4 - .L_3)
	.align		4
.L_3:
        /*0010*/ 	.word	index@(_Z11gpu_pocitajPiiiS_iiS_)
        /*0014*/ 	.word	0x00000000


	//----- nvinfo : EIATTR_MIN_STACK_SIZE
	.align		4
.L_4:
        /*0018*/ 	.byte	0x04, 0x12
        /*001a*/ 	.short	(.L_6 - .L_5)
	.align		4
.L_5:
        /*001c*/ 	.word	index@(_Z11gpu_pocitajPiiiS_iiS_)
        /*0020*/ 	.word	0x00000000
.L_6:


//--------------------- .nv.compat                --------------------------
	.section	.nv.compat,"",@"SHT_CUDA_COMPAT_INFO"
	.align	4
        /*0000*/ 	.byte	0x02, 0x09, 0x00, 0x00, 0x02, 0x02, 0x01, 0x00, 0x02, 0x05, 0x05, 0x00, 0x03, 0x07, 0x01, 0x01
        /*0010*/ 	.byte	0x02, 0x03, 0x00, 0x00, 0x02, 0x06, 0x01, 0x00, 0x04, 0x0b, 0x08, 0x00, 0x09, 0x00, 0x00, 0x00
        /*0020*/ 	.byte	0x00, 0x00, 0x00, 0x00


//--------------------- .nv.info._Z11gpu_pocitajPiiiS_iiS_ --------------------------
	.section	.nv.info._Z11gpu_pocitajPiiiS_iiS_,"",@"SHT_CUDA_INFO"
	.sectionflags	@""
	.align	4


	//----- nvinfo : EIATTR_CUDA_API_VERSION
	.align		4
        /*0000*/ 	.byte	0x04, 0x37
        /*0002*/ 	.short	(.L_8 - .L_7)
.L_7:
        /*0004*/ 	.word	0x00000082


	//----- nvinfo : EIATTR_KPARAM_INFO
	.align		4
.L_8:
        /*0008*/ 	.byte	0x04, 0x17
        /*000a*/ 	.short	(.L_10 - .L_9)
.L_9:
        /*000c*/ 	.word	0x00000000
        /*0010*/ 	.short	0x0006
        /*0012*/ 	.short	0x0020
        /*0014*/ 	.byte	0x00, 0xf5, 0x21, 0x00


	//----- nvinfo : EIATTR_KPARAM_INFO
	.align		4
.L_10:
        /*0018*/ 	.byte	0x04, 0x17
        /*001a*/ 	.short	(.L_12 - .L_11)
.L_11:
        /*001c*/ 	.word	0x00000000
        /*0020*/ 	.short	0x0005
        /*0022*/ 	.short	0x001c
        /*0024*/ 	.byte	0x00, 0xf0, 0x11, 0x00


	//----- nvinfo : EIATTR_KPARAM_INFO
	.align		4
.L_12:
        /*0028*/ 	.byte	0x04, 0x17
        /*002a*/ 	.short	(.L_14 - .L_13)
.L_13:
        /*002c*/ 	.word	0x00000000
        /*0030*/ 	.short	0x0004
        /*0032*/ 	.short	0x0018
        /*0034*/ 	.byte	0x00, 0xf0, 0x11, 0x00


	//----- nvinfo : EIATTR_KPARAM_INFO
	.align		4
.L_14:
        /*0038*/ 	.byte	0x04, 0x17
        /*003a*/ 	.short	(.L_16 - .L_15)
.L_15:
        /*003c*/ 	.word	0x00000000
        /*0040*/ 	.short	0x0003
        /*0042*/ 	.short	0x0010
        /*0044*/ 	.byte	0x00, 0xf5, 0x21, 0x00


	//----- nvinfo : EIATTR_KPARAM_INFO
	.align		4
.L_16:
        /*0048*/ 	.byte	0x04, 0x17
        /*004a*/ 	.short	(.L_18 - .L_17)
.L_17:
        /*004c*/ 	.word	0x00000000
        /*0050*/ 	.short	0x0002
        /*0052*/ 	.short	0x000c
        /*0054*/ 	.byte	0x00, 0xf0, 0x11, 0x00


	//----- nvinfo : EIATTR_KPARAM_INFO
	.align		4
.L_18:
        /*0058*/ 	.byte	0x04, 0x17
        /*005a*/ 	.short	(.L_20 - .L_19)
.L_19:
        /*005c*/ 	.word	0x00000000
        /*0060*/ 	.short	0x0001
        /*0062*/ 	.short	0x0008
        /*0064*/ 	.byte	0x00, 0xf0, 0x11, 0x00


	//----- nvinfo : EIATTR_KPARAM_INFO
	.align		4
.L_20:
        /*0068*/ 	.byte	0x04, 0x17
        /*006a*/ 	.short	(.L_22 - .L_21)
.L_21:
        /*006c*/ 	.word	0x00000000
        /*0070*/ 	.short	0x0000
        /*0072*/ 	.short	0x0000
        /*0074*/ 	.byte	0x00, 0xf5, 0x21, 0x00


	//----- nvinfo : EIATTR_SPARSE_MMA_MASK
	.align		4
.L_22:
        /*0078*/ 	.byte	0x03, 0x50
        /*007a*/ 	.short	0x0000


	//----- nvinfo : EIATTR_MAXREG_COUNT
	.align		4
        /*007c*/ 	.byte	0x03, 0x1b
        /*007e*/ 	.short	0x00ff


	//----- nvinfo : EIATTR_EXTERNS
	.align		4
        /*0080*/ 	.byte	0x04, 0x0f
        /*0082*/ 	.short	(.L_24 - .L_23)


	//   ....[0]....
	.align		4
.L_23:
        /*0084*/ 	.word	index@(vprintf)


	//----- nvinfo : EIATTR_MERCURY_ISA_VERSION
	.align		4
.L_24:
        /*0088*/ 	.byte	0x03, 0x5f
        /*008a*/ 	.short	0x0101


	//----- nvinfo : EIATTR_VRC_CTA_INIT_COUNT
	.align		4
        /*008c*/ 	.byte	0x02, 0x4a
	.zero		1
	.zero		1


	//----- nvinfo : EIATTR_SYSCALL_OFFSETS
	.align		4
        /*0090*/ 	.byte	0x04, 0x46
        /*0092*/ 	.short	(.L_26 - .L_25)


	//   ....[0]....
.L_25:
        /*0094*/ 	.word	0x000000c0


	//----- nvinfo : EIATTR_EXIT_INSTR_OFFSETS
	.align		4
.L_26:
        /*0098*/ 	.byte	0x04, 0x1c
        /*009a*/ 	.short	(.L_28 - .L_27)


	//   ....[0]....
.L_27:
        /*009c*/ 	.word	0x000000d0


	//   ....[1]....
        /*00a0*/ 	.word	0x000001a0


	//   ....[2]....
        /*00a4*/ 	.word	0x00000910


	//----- nvinfo : EIATTR_CRS_STACK_SIZE
	.align		4
.L_28:
        /*00a8*/ 	.byte	0x04, 0x1e
        /*00aa*/ 	.short	(.L_30 - .L_29)
.L_29:
        /*00ac*/ 	.word	0x00000000


	//----- nvinfo : EIATTR_CBANK_PARAM_SIZE
	.align		4
.L_30:
        /*00b0*/ 	.byte	0x03, 0x19
        /*00b2*/ 	.short	0x0028


	//----- nvinfo : EIATTR_PARAM_CBANK
	.align		4
        /*00b4*/ 	.byte	0x04, 0x0a
        /*00b6*/ 	.short	(.L_32 - .L_31)
	.align		4
.L_31:
        /*00b8*/ 	.word	index@(.nv.constant0._Z11gpu_pocitajPiiiS_iiS_)
        /*00bc*/ 	.short	0x0380
        /*00be*/ 	.short	0x0028


	//----- nvinfo : EIATTR_SW_WAR
	.align		4
.L_32:
        /*00c0*/ 	.byte	0x04, 0x36
        /*00c2*/ 	.short	(.L_34 - .L_33)
.L_33:
        /*00c4*/ 	.word	0x00000008
.L_34:


//--------------------- .nv.callgraph             --------------------------
	.section	.nv.callgraph,"",@"SHT_CUDA_CALLGRAPH"
	.align	4
	.sectionentsize	8
	.align		4
        /*0000*/ 	.word	0x00000000
	.align		4
        /*0004*/ 	.word	0xffffffff
	.align		4
        /*0008*/ 	.word	index@(_Z11gpu_pocitajPiiiS_iiS_)
	.align		4
        /*000c*/ 	.word	index@(vprintf)
	.align		4
        /*0010*/ 	.word	0x00000000
	.align		4
        /*0014*/ 	.word	0xfffffffe
	.align		4
        /*0018*/ 	.word	0x00000000
	.align		4
        /*001c*/ 	.word	0xfffffffd
	.align		4
        /*0020*/ 	.word	0x00000000
	.align		4
        /*0024*/ 	.word	0xfffffffc


//--------------------- .nv.constant4             --------------------------
	.section	.nv.constant4,"a",@progbits
	.align	8
	.align		8
.nv.constant4:
        /*0000*/ 	.dword	vprintf
	.align		8
        /*0008*/ 	.dword	$str


//--------------------- .text._Z11gpu_pocitajPiiiS_iiS_ --------------------------
	.section	.text._Z11gpu_pocitajPiiiS_iiS_,"ax",@progbits
	.align	128
        .global         _Z11gpu_pocitajPiiiS_iiS_
        .type           _Z11gpu_pocitajPiiiS_iiS_,@function
        .size           _Z11gpu_pocitajPiiiS_iiS_,(.L_x_7 - _Z11gpu_pocitajPiiiS_iiS_)
        .other          _Z11gpu_pocitajPiiiS_iiS_,@"STO_CUDA_ENTRY STV_DEFAULT"
_Z11gpu_pocitajPiiiS_iiS_:
.text._Z11gpu_pocitajPiiiS_iiS_:
[----:B------:R-:W0:Y:S08]  /*0000*/  LDC R1, c[0x0][0x37c] ;  /* 0x0000df00ff017b82 */ /* 0x000e300000000800 */
[----:B------:R-:W1:Y:S01]  /*0010*/  LDC R0, c[0x0][0x38c] ;  /* 0x0000e300ff007b82 */ /* 0x000e620000000800 */
[----:B------:R-:W1:Y:S02]  /*0020*/  LDCU UR4, c[0x0][0x398] ;  /* 0x00007300ff0477ac */ /* 0x000e640008000800 */
[----:B-1----:R-:W-:-:S13]  /*0030*/  ISETP.NE.AND P0, PT, R0, UR4, PT ;  /* 0x0000000400007c0c */ /* 0x002fda000bf05270 */
[----:B0-----:R-:W-:Y:S05]  /*0040*/  @!P0 BRA `(.L_x_0) ;  /* 0x0000000000248947 */ /* 0x001fea0003800000 */
[----:B------:R-:W-:Y:S01]  /*0050*/  MOV R0, 0x0 ;  /* 0x0000000000007802 */ /* 0x000fe20000000f00 */
[----:B------:R-:W0:Y:S01]  /*0060*/  LDCU.64 UR4, c[0x4][0x8] ;  /* 0x01000100ff0477ac */ /* 0x000e220008000a00 */
[----:B------:R-:W-:Y:S02]  /*0070*/  CS2R R6, SRZ ;  /* 0x0000000000067805 */ /* 0x000fe4000001ff00 */
[----:B------:R1:W2:Y:S01]  /*0080*/  LDC.64 R2, c[0x4][R0] ;  /* 0x0100000000027b82 */ /* 0x0002a20000000a00 */
[----:B0-----:R-:W-:Y:S02]  /*0090*/  MOV R4, UR4 ;  /* 0x0000000400047c02 */ /* 0x001fe40008000f00 */
[----:B-1----:R-:W-:-:S07]  /*00a0*/  MOV R5, UR5 ;  /* 0x0000000500057c02 */ /* 0x002fce0008000f00 */
[----:B------:R-:W-:-:S07]  /*00b0*/  LEPC R20, `(.L_x_1) ;  /* 0x000000001014794e */ /* 0x000fce0000000000 */
[----:B--2---:R-:W-:Y:S05]  /*00c0*/  CALL.ABS.NOINC R2 ;  /* 0x0000000002007343 */ /* 0x004fea0003c00000 */
.L_x_1:
[----:B------:R-:W-:Y:S05]  /*00d0*/  EXIT ;  /* 0x000000000000794d */ /* 0x000fea0003800000 */
.L_x_0:
[----:B------:R-:W0:Y:S01]  /*00e0*/  S2R R14, SR_CTAID.Y ;  /* 0x00000000000e7919 */ /* 0x000e220000002600 */
[----:B------:R-:W1:Y:S01]  /*00f0*/  LDCU UR4, c[0x0][0x360] ;  /* 0x00006c00ff0477ac */ /* 0x000e620008000800 */
[----:B------:R-:W2:Y:S01]  /*0100*/  LDC R15, c[0x0][0x39c] ;  /* 0x0000e700ff0f7b82 */ /* 0x000ea20000000800 */
[----:B------:R-:W0:Y:S01]  /*0110*/  S2R R3, SR_TID.Y ;  /* 0x0000000000037919 */ /* 0x000e220000002200 */
[----:B------:R-:W0:Y:S01]  /*0120*/  LDCU UR5, c[0x0][0x364] ;  /* 0x00006c80ff0577ac */ /* 0x000e220008000800 */
[----:B------:R-:W1:Y:S01]  /*0130*/  S2R R17, SR_CTAID.X ;  /* 0x0000000000117919 */ /* 0x000e620000002500 */
[----:B------:R-:W3:Y:S01]  /*0140*/  LDCU UR6, c[0x0][0x388] ;  /* 0x00007100ff0677ac */ /* 0x000ee20008000800 */
[----:B------:R-:W1:Y:S01]  /*0150*/  S2R R2, SR_TID.X ;  /* 0x0000000000027919 */ /* 0x000e620000002100 */
[----:B0-----:R-:W-:-:S05]  /*0160*/  IMAD R14, R14, UR5, R3 ;  /* 0x000000050e0e7c24 */ /* 0x001fca000f8e0203 */
[----:B--2---:R-:W-:Y:S01]  /*0170*/  ISETP.GE.AND P0, PT, R14, R15, PT ;  /* 0x0000000f0e00720c */ /* 0x004fe20003f06270 */
[----:B-1----:R-:W-:-:S05]  /*0180*/  IMAD R17, R17, UR4, R2 ;  /* 0x0000000411117c24 */ /* 0x002fca000f8e0202 */
[----:B---3--:R-:W-:-:S13]  /*0190*/  ISETP.GE.OR P0, PT, R17, UR6, P0 ;  /* 0x0000000611007c0c */ /* 0x008fda0008706670 */
[----:B------:R-:W-:Y:S05]  /*01a0*/  @P0 EXIT ;  /* 0x000000000000094d */ /* 0x000fea0003800000 */
[----:B------:R-:W-:Y:S01]  /*01b0*/  ISETP.GE.AND P0, PT, R0, 0x1, PT ;  /* 0x000000010000780c */ /* 0x000fe20003f06270 */
[----:B------:R-:W0:Y:S01]  /*01c0*/  LDCU.64 UR6, c[0x0][0x358] ;  /* 0x00006b00ff0677ac */ /* 0x000e220008000a00 */
[----:B------:R-:W-:-:S11]  /*01d0*/  HFMA2 R25, -RZ, RZ, 0, 0 ;  /* 0x00000000ff197431 */ /* 0x000fd600000001ff */
[----:B------:R-:W-:Y:S05]  /*01e0*/  @!P0 BRA `(.L_x_2) ;  /* 0x0000000400b88947 */ /* 0x000fea0003800000 */
[C---:B------:R-:W-:Y:S01]  /*01f0*/  ISETP.GE.U32.AND P1, PT, R0.reuse, 0x8, PT ;  /* 0x000000080000780c */ /* 0x040fe20003f26070 */
[----:B------:R-:W-:Y:S01]  /*0200*/  IMAD R18, R17, R0, RZ ;  /* 0x0000000011127224 */ /* 0x000fe200078e02ff */
[----:B------:R-:W-:Y:S02]  /*0210*/  LOP3.LUT R26, R0, 0x7, RZ, 0xc0, !PT ;  /* 0x00000007001a7812 */ /* 0x000fe400078ec0ff */
[----:B------:R-:W-:Y:S02]  /*0220*/  MOV R19, RZ ;  /* 0x000000ff00137202 */ /* 0x000fe40000000f00 */
[----:B------:R-:W-:Y:S02]  /*0230*/  ISETP.NE.AND P0, PT, R26, RZ, PT ;  /* 0x000000ff1a00720c */ /* 0x000fe40003f05270 */
[----:B------:R-:W-:-:S05]  /*0240*/  MOV R25, RZ ;  /* 0x000000ff00197202 */ /* 0x000fca0000000f00 */
[----:B------:R-:W-:Y:S06]  /*0250*/  @!P1 BRA `(.L_x_3) ;  /* 0x0000000000c49947 */ /* 0x000fec0003800000 */
[----:B------:R-:W1:Y:S01]  /*0260*/  LDCU.64 UR4, c[0x0][0x380] ;  /* 0x00007000ff0477ac */ /* 0x000e620008000a00 */
[----:B------:R-:W-:Y:S02]  /*0270*/  LOP3.LUT R19, R0, 0x7ffffff8, RZ, 0xc0, !PT ;  /* 0x7ffffff800137812 */ /* 0x000fe400078ec0ff */
[----:B------:R-:W-:Y:S02]  /*0280*/  MOV R25, RZ ;  /* 0x000000ff00197202 */ /* 0x000fe40000000f00 */
[----:B------:R-:W-:Y:S02]  /*0290*/  MOV R16, R18 ;  /* 0x0000001200107202 */ /* 0x000fe40000000f00 */
[----:B------:R-:W-:Y:S02]  /*02a0*/  MOV R22, R14 ;  /* 0x0000000e00167202 */ /* 0x000fe40000000f00 */
[----:B------:R-:W-:Y:S01]  /*02b0*/  IADD3 R20, PT, PT, -R19, RZ, RZ ;  /* 0x000000ff13147210 */ /* 0x000fe20007ffe1ff */
[----:B-1----:R-:W-:-:S04]  /*02c0*/  UIADD3 UR4, UP0, UPT, UR4, 0x10, URZ ;  /* 0x0000001004047890 */ /* 0x002fc8000ff1e0ff */
[----:B------:R-:W-:-:S12]  /*02d0*/  UIADD3.X UR5, UPT, UPT, URZ, UR5, URZ, UP0, !UPT ;  /* 0x00000005ff057290 */ /* 0x000fd800087fe4ff */
.L_x_4:
[----:B------:R-:W1:Y:S01]  /*02e0*/  LDC.64 R12, c[0x0][0x390] ;  /* 0x0000e400ff0c7b82 */ /* 0x000e620000000a00 */
[----:B------:R-:W-:Y:S02]  /*02f0*/  MOV R2, UR4 ;  /* 0x0000000400027c02 */ /* 0x000fe40008000f00 */
[----:B------:R-:W-:-:S03]  /*0300*/  MOV R3, UR5 ;  /* 0x0000000500037c02 */ /* 0x000fc60008000f00 */
[----:B------:R-:W-:-:S05]  /*0310*/  IMAD.WIDE R2, R16, 0x4, R2 ;  /* 0x0000000410027825 */ /* 0x000fca00078e0202 */
[----:B0-----:R-:W2:Y:S04]  /*0320*/  LDG.E R21, desc[UR6][R2.64+-0x10] ;  /* 0xfffff00602157981 */ /* 0x001ea8000c1e1900 */
[----:B------:R-:W3:Y:S04]  /*0330*/  LDG.E R23, desc[UR6][R2.64+-0xc] ;  /* 0xfffff40602177981 */ /* 0x000ee8000c1e1900 */
[----:B------:R-:W4:Y:S01]  /*0340*/  LDG.E R28, desc[UR6][R2.64+-0x8] ;  /* 0xfffff806021c7981 */ /* 0x000f22000c1e1900 */
[----:B-1----:R-:W-:-:S05]  /*0350*/  IMAD.WIDE R12, R22, 0x4, R12 ;  /* 0x00000004160c7825 */ /* 0x002fca00078e020c */
[----:B------:R0:W2:Y:S01]  /*0360*/  LDG.E R24, desc[UR6][R12.64] ;  /* 0x000000060c187981 */ /* 0x0000a2000c1e1900 */
[----:B------:R-:W-:-:S04]  /*0370*/  IMAD.WIDE R10, R15, 0x4, R12 ;  /* 0x000000040f0a7825 */ /* 0x000fc800078e020c */
[C---:B------:R-:W-:Y:S02]  /*0380*/  IMAD.WIDE R4, R15.reuse, 0x4, R10 ;  /* 0x000000040f047825 */ /* 0x040fe400078e020a */
[----:B------:R-:W3:Y:S02]  /*0390*/  LDG.E R10, desc[UR6][R10.64] ;  /* 0x000000060a0a7981 */ /* 0x000ee4000c1e1900 */
[C---:B------:R-:W-:Y:S02]  /*03a0*/  IMAD.WIDE R6, R15.reuse, 0x4, R4 ;  /* 0x000000040f067825 */ /* 0x040fe400078e0204 */
[----:B------:R1:W4:Y:S02]  /*03b0*/  LDG.E R27, desc[UR6][R4.64] ;  /* 0x00000006041b7981 */ /* 0x000324000c1e1900 */
[C---:B------:R-:W-:Y:S02]  /*03c0*/  IMAD.WIDE R8, R15.reuse, 0x4, R6 ;  /* 0x000000040f087825 */ /* 0x040fe400078e0206 */
[----:B------:R-:W5:Y:S02]  /*03d0*/  LDG.E R6, desc[UR6][R6.64] ;  /* 0x0000000606067981 */ /* 0x000f64000c1e1900 */
[----:B0-----:R-:W-:-:S02]  /*03e0*/  IMAD.WIDE R12, R15, 0x4, R8 ;  /* 0x000000040f0c7825 */ /* 0x001fc400078e0208 */
[----:B------:R-:W5:Y:S04]  /*03f0*/  LDG.E R29, desc[UR6][R8.64] ;  /* 0x00000006081d7981 */ /* 0x000f68000c1e1900 */
[----:B------:R-:W5:Y:S04]  /*0400*/  LDG.E R11, desc[UR6][R12.64] ;  /* 0x000000060c0b7981 */ /* 0x000f68000c1e1900 */
[----:B------:R-:W5:Y:S04]  /*0410*/  LDG.E R7, desc[UR6][R2.64+-0x4] ;  /* 0xfffffc0602077981 */ /* 0x000f68000c1e1900 */
[----:B------:R-:W5:Y:S04]  /*0420*/  LDG.E R8, desc[UR6][R2.64] ;  /* 0x0000000602087981 */ /* 0x000f68000c1e1900 */
[----:B------:R-:W5:Y:S01]  /*0430*/  LDG.E R9, desc[UR6][R2.64+0x8] ;  /* 0x0000080602097981 */ /* 0x000f62000c1e1900 */
[----:B--2---:R-:W-:-:S02]  /*0440*/  IMAD R21, R21, R24, R25 ;  /* 0x0000001815157224 */ /* 0x004fc400078e0219 */
[C---:B------:R-:W-:Y:S02]  /*0450*/  IMAD.WIDE R24, R15.reuse, 0x4, R12 ;  /* 0x000000040f187825 */ /* 0x040fe400078e020c */
[----:B------:R-:W2:Y:S02]  /*0460*/  LDG.E R12, desc[UR6][R2.64+0x4] ;  /* 0x00000406020c7981 */ /* 0x000ea4000c1e1900 */
[----:B-1----:R-:W-:Y:S02]  /*0470*/  IMAD.WIDE R4, R15, 0x4, R24 ;  /* 0x000000040f047825 */ /* 0x002fe400078e0218 */
[----:B------:R0:W2:Y:S04]  /*0480*/  LDG.E R13, desc[UR6][R2.64+0xc] ;  /* 0x00000c06020d7981 */ /* 0x0000a8000c1e1900 */
[----:B------:R-:W2:Y:S04]  /*0490*/  LDG.E R4, desc[UR6][R4.64] ;  /* 0x0000000604047981 */ /* 0x000ea8000c1e1900 */
[----:B------:R-:W0:Y:S01]  /*04a0*/  LDG.E R2, desc[UR6][R24.64] ;  /* 0x0000000618027981 */ /* 0x000e22000c1e1900 */
[----:B---3--:R-:W-:Y:S01]  /*04b0*/  IMAD R10, R23, R10, R21 ;  /* 0x0000000a170a7224 */ /* 0x008fe200078e0215 */
[----:B------:R-:W-:-:S03]  /*04c0*/  IADD3 R20, PT, PT, R20, 0x8, RZ ;  /* 0x0000000814147810 */ /* 0x000fc60007ffe0ff */
[----:B----4-:R-:W-:Y:S01]  /*04d0*/  IMAD R10, R28, R27, R10 ;  /* 0x0000001b1c0a7224 */ /* 0x010fe200078e020a */
[----:B------:R-:W-:-:S03]  /*04e0*/  ISETP.NE.AND P1, PT, R20, RZ, PT ;  /* 0x000000ff1400720c */ /* 0x000fc60003f25270 */
[----:B-----5:R-:W-:-:S04]  /*04f0*/  IMAD R6, R7, R6, R10 ;  /* 0x0000000607067224 */ /* 0x020fc800078e020a */
[----:B------:R-:W-:Y:S01]  /*0500*/  IMAD R6, R8, R29, R6 ;  /* 0x0000001d08067224 */ /* 0x000fe200078e0206 */
[----:B------:R-:W-:Y:S02]  /*0510*/  LEA R22, R15, R22, 0x3 ;  /* 0x000000160f167211 */ /* 0x000fe400078e18ff */
[----:B------:R-:W-:Y:S01]  /*0520*/  IADD3 R16, PT, PT, R16, 0x8, RZ ;  /* 0x0000000810107810 */ /* 0x000fe20007ffe0ff */
[----:B--2---:R-:W-:-:S04]  /*0530*/  IMAD R6, R12, R11, R6 ;  /* 0x0000000b0c067224 */ /* 0x004fc800078e0206 */
[----:B0-----:R-:W-:-:S04]  /*0540*/  IMAD R2, R9, R2, R6 ;  /* 0x0000000209027224 */ /* 0x001fc800078e0206 */
[----:B------:R-:W-:Y:S01]  /*0550*/  IMAD R25, R13, R4, R2 ;  /* 0x000000040d197224 */ /* 0x000fe200078e0202 */
[----:B------:R-:W-:Y:S06]  /*0560*/  @P1 BRA `(.L_x_4) ;  /* 0xfffffffc005c1947 */ /* 0x000fec000383ffff */
.L_x_3:
[----:B------:R-:W-:Y:S05]  /*0570*/  @!P0 BRA `(.L_x_2) ;  /* 0x0000000000d48947 */ /* 0x000fea0003800000 */
[----:B------:R-:W-:Y:S02]  /*0580*/  ISETP.GE.U32.AND P0, PT, R26, 0x4, PT ;  /* 0x000000041a00780c */ /* 0x000fe40003f06070 */
[----:B------:R-:W-:-:S04]  /*0590*/  LOP3.LUT R16, R0, 0x3, RZ, 0xc0, !PT ;  /* 0x0000000300107812 */ /* 0x000fc800078ec0ff */
[----:B------:R-:W-:-:S07]  /*05a0*/  ISETP.NE.AND P1, PT, R16, RZ, PT ;  /* 0x000000ff1000720c */ /* 0x000fce0003f25270 */
[----:B------:R-:W-:Y:S06]  /*05b0*/  @!P0 BRA `(.L_x_5) ;  /* 0x0000000000588947 */ /* 0x000fec0003800000 */
[----:B------:R-:W1:Y:S01]  /*05c0*/  LDC.64 R8, c[0x0][0x390] ;  /* 0x0000e400ff087b82 */ /* 0x000e620000000a00 */
[----:B------:R-:W-:Y:S01]  /*05d0*/  IMAD R7, R19, R15, R14 ;  /* 0x0000000f13077224 */ /* 0x000fe200078e020e */
[----:B------:R-:W-:-:S06]  /*05e0*/  IADD3 R5, PT, PT, R18, R19, RZ ;  /* 0x0000001312057210 */ /* 0x000fcc0007ffe0ff */
[----:B------:R-:W2:Y:S01]  /*05f0*/  LDC.64 R2, c[0x0][0x380] ;  /* 0x0000e000ff027b82 */ /* 0x000ea20000000a00 */
[----:B-1----:R-:W-:-:S04]  /*0600*/  IMAD.WIDE R8, R7, 0x4, R8 ;  /* 0x0000000407087825 */ /* 0x002fc800078e0208 */
[----:B------:R-:W-:Y:S02]  /*0610*/  IMAD.WIDE R10, R15, 0x4, R8 ;  /* 0x000000040f0a7825 */ /* 0x000fe400078e0208 */
[----:B0-----:R-:W3:Y:S02]  /*0620*/  LDG.E R8, desc[UR6][R8.64] ;  /* 0x0000000608087981 */ /* 0x001ee4000c1e1900 */
[----:B--2---:R-:W-:-:S04]  /*0630*/  IMAD.WIDE R2, R5, 0x4, R2 ;  /* 0x0000000405027825 */ /* 0x004fc800078e0202 */
[C---:B------:R-:W-:Y:S01]  /*0640*/  IMAD.WIDE R4, R15.reuse, 0x4, R10 ;  /* 0x000000040f047825 */ /* 0x040fe200078e020a */
[----:B------:R-:W3:Y:S04]  /*0650*/  LDG.E R12, desc[UR6][R2.64] ;  /* 0x00000006020c7981 */ /* 0x000ee8000c1e1900 */
[----:B------:R-:W2:Y:S01]  /*0660*/  LDG.E R10, desc[UR6][R10.64] ;  /* 0x000000060a0a7981 */ /* 0x000ea2000c1e1900 */
[----:B------:R-:W-:-:S03]  /*0670*/  IMAD.WIDE R6, R15, 0x4, R4 ;  /* 0x000000040f067825 */ /* 0x000fc600078e0204 */
[----:B------:R-:W2:Y:S04]  /*0680*/  LDG.E R13, desc[UR6][R2.64+0x4] ;  /* 0x00000406020d7981 */ /* 0x000ea8000c1e1900 */
[----:B------:R-:W4:Y:S04]  /*0690*/  LDG.E R20, desc[UR6][R4.64] ;  /* 0x0000000604147981 */ /* 0x000f28000c1e1900 */
[----:B------:R-:W4:Y:S04]  /*06a0*/  LDG.E R21, desc[UR6][R2.64+0x8] ;  /* 0x0000080602157981 */ /* 0x000f28000c1e1900 */
[----:B------:R-:W5:Y:S04]  /*06b0*/  LDG.E R23, desc[UR6][R2.64+0xc] ;  /* 0x00000c0602177981 */ /* 0x000f68000c1e1900 */
[----:B------:R-:W5:Y:S01]  /*06c0*/  LDG.E R6, desc[UR6][R6.64] ;  /* 0x0000000606067981 */ /* 0x000f62000c1e1900 */
[----:B------:R-:W-:Y:S01]  /*06d0*/  IADD3 R19, PT, PT, R19, 0x4, RZ ;  /* 0x0000000413137810 */ /* 0x000fe20007ffe0ff */
[----:B---3--:R-:W-:-:S04]  /*06e0*/  IMAD R12, R12, R8, R25 ;  /* 0x000000080c0c7224 */ /* 0x008fc800078e0219 */
[----:B--2---:R-:W-:-:S04]  /*06f0*/  IMAD R12, R13, R10, R12 ;  /* 0x0000000a0d0c7224 */ /* 0x004fc800078e020c */
[----:B----4-:R-:W-:-:S04]  /*0700*/  IMAD R12, R21, R20, R12 ;  /* 0x00000014150c7224 */ /* 0x010fc800078e020c */
[----:B-----5:R-:W-:-:S07]  /*0710*/  IMAD R25, R23, R6, R12 ;  /* 0x0000000617197224 */ /* 0x020fce00078e020c */
.L_x_5:
[----:B------:R-:W-:Y:S05]  /*0720*/  @!P1 BRA `(.L_x_2) ;  /* 0x0000000000689947 */ /* 0x000fea0003800000 */
[----:B------:R-:W-:Y:S02]  /*0730*/  ISETP.NE.AND P0, PT, R16, 0x1, PT ;  /* 0x000000011000780c */ /* 0x000fe40003f05270 */
[----:B------:R-:W-:-:S04]  /*0740*/  LOP3.LUT R0, R0, 0x1, RZ, 0xc0, !PT ;  /* 0x0000000100007812 */ /* 0x000fc800078ec0ff */
[----:B------:R-:W-:-:S07]  /*0750*/  ISETP.NE.U32.AND P1, PT, R0, 0x1, PT ;  /* 0x000000010000780c */ /* 0x000fce0003f25070 */
[----:B------:R-:W1:Y:S01]  /*0760*/  @P0 LDC.64 R8, c[0x0][0x390] ;  /* 0x0000e400ff080b82 */ /* 0x000e620000000a00 */
[C---:B------:R-:W-:Y:S01]  /*0770*/  @P0 IMAD R13, R19.reuse, R15, R14 ;  /* 0x0000000f130d0224 */ /* 0x040fe200078e020e */
[----:B------:R-:W-:Y:S02]  /*0780*/  @P0 IADD3 R11, PT, PT, R18, R19, RZ ;  /* 0x00000013120b0210 */ /* 0x000fe40007ffe0ff */
[----:B------:R-:W-:-:S04]  /*0790*/  @P0 IADD3 R19, PT, PT, R19, 0x2, RZ ;  /* 0x0000000213130810 */ /* 0x000fc80007ffe0ff */
[----:B------:R-:W2:Y:S08]  /*07a0*/  @P0 LDC.64 R6, c[0x0][0x380] ;  /* 0x0000e000ff060b82 */ /* 0x000eb00000000a00 */
[----:B------:R-:W3:Y:S08]  /*07b0*/  @!P1 LDC.64 R4, c[0x0][0x380] ;  /* 0x0000e000ff049b82 */ /* 0x000ef00000000a00 */
[----:B------:R-:W4:Y:S01]  /*07c0*/  @!P1 LDC.64 R2, c[0x0][0x390] ;  /* 0x0000e400ff029b82 */ /* 0x000f220000000a00 */
[----:B-1----:R-:W-:Y:S01]  /*07d0*/  @P0 IMAD.WIDE R8, R13, 0x4, R8 ;  /* 0x000000040d080825 */ /* 0x002fe200078e0208 */
[----:B------:R-:W-:-:S03]  /*07e0*/  @!P1 IADD3 R13, PT, PT, R18, R19, RZ ;  /* 0x00000013120d9210 */ /* 0x000fc60007ffe0ff */
[----:B------:R-:W-:Y:S01]  /*07f0*/  @!P1 IMAD R19, R19, R15, R14 ;  /* 0x0000000f13139224 */ /* 0x000fe200078e020e */
[----:B0-----:R-:W5:Y:S01]  /*0800*/  @P0 LDG.E R12, desc[UR6][R8.64] ;  /* 0x00000006080c0981 */ /* 0x001f62000c1e1900 */
[----:B--2---:R-:W-:-:S04]  /*0810*/  @P0 IMAD.WIDE R6, R11, 0x4, R6 ;  /* 0x000000040b060825 */ /* 0x004fc800078e0206 */
[----:B------:R-:W-:Y:S01]  /*0820*/  @P0 IMAD.WIDE R10, R15, 0x4, R8 ;  /* 0x000000040f0a0825 */ /* 0x000fe200078e0208 */
[----:B------:R-:W5:Y:S03]  /*0830*/  @P0 LDG.E R0, desc[UR6][R6.64] ;  /* 0x0000000606000981 */ /* 0x000f66000c1e1900 */
[----:B---3--:R-:W-:Y:S01]  /*0840*/  @!P1 IMAD.WIDE R4, R13, 0x4, R4 ;  /* 0x000000040d049825 */ /* 0x008fe200078e0204 */
[----:B------:R-:W2:Y:S04]  /*0850*/  @P0 LDG.E R21, desc[UR6][R6.64+0x4] ;  /* 0x0000040606150981 */ /* 0x000ea8000c1e1900 */
[----:B------:R-:W2:Y:S01]  /*0860*/  @P0 LDG.E R10, desc[UR6][R10.64] ;  /* 0x000000060a0a0981 */ /* 0x000ea2000c1e1900 */
[----:B----4-:R-:W-:-:S03]  /*0870*/  @!P1 IMAD.WIDE R2, R19, 0x4, R2 ;  /* 0x0000000413029825 */ /* 0x010fc600078e0202 */
[----:B------:R-:W3:Y:S04]  /*0880*/  @!P1 LDG.E R4, desc[UR6][R4.64] ;  /* 0x0000000604049981 */ /* 0x000ee8000c1e1900 */
[----:B------:R-:W3:Y:S01]  /*0890*/  @!P1 LDG.E R2, desc[UR6][R2.64] ;  /* 0x0000000602029981 */ /* 0x000ee2000c1e1900 */
[----:B-----5:R-:W-:-:S04]  /*08a0*/  @P0 IMAD R0, R0, R12, R25 ;  /* 0x0000000c00000224 */ /* 0x020fc800078e0219 */
[----:B--2---:R-:W-:-:S04]  /*08b0*/  @P0 IMAD R25, R21, R10, R0 ;  /* 0x0000000a15190224 */ /* 0x004fc800078e0200 */
[----:B---3--:R-:W-:-:S07]  /*08c0*/  @!P1 IMAD R25, R4, R2, R25 ;  /* 0x0000000204199224 */ /* 0x008fce00078e0219 */
.L_x_2:
[----:B------:R-:W1:Y:S01]  /*08d0*/  LDC.64 R2, c[0x0][0x3a0] ;  /* 0x0000e800ff027b82 */ /* 0x000e620000000a00 */
[----:B------:R-:W-:-:S04]  /*08e0*/  IMAD R15, R17, R15, R14 ;  /* 0x0000000f110f7224 */ /* 0x000fc800078e020e */
[----:B-1----:R-:W-:-:S05]  /*08f0*/  IMAD.WIDE R2, R15, 0x4, R2 ;  /* 0x000000040f027825 */ /* 0x002fca00078e0202 */
[----:B0-----:R-:W-:Y:S01]  /*0900*/  STG.E desc[UR6][R2.64], R25 ;  /* 0x0000001902007986 */ /* 0x001fe2000c101906 */
[----:B------:R-:W-:Y:S05]  /*0910*/  EXIT ;  /* 0x000000000000794d */ /* 0x000fea0003800000 */
.L_x_6:
[----:B------:R-:W-:-:S00]  /*0920*/  BRA `(.L_x_6) ;  /* 0xfffffffc00fc7947 */ /* 0x000fc0000383ffff */
[----:B------:R-:W-:-:S00]  /*0930*/  NOP ;  /* 0x0000000000007918 */ /* 0x000fc00000000000 */
        /* <DEDUP_REMOVED lines=12> */
.L_x_7:


//--------------------- .nv.global.init           --------------------------
	.section	.nv.global.init,"aw",@progbits
.nv.global.init:
	.type		$str,@object
	.size		$str,(.L_0 - $str)
$str:
        /*0000*/ 	.byte	0x4e, 0x65, 0x6d, 0x6f, 0x7a, 0x65, 0x6d, 0x20, 0x6e, 0x61, 0x73, 0x6f, 0x62, 0x69, 0x74, 0x21
        /*0010*/ 	.byte	0x0a, 0x00
.L_0:


//--------------------- .nv.shared.reserved.0     --------------------------
	.section	.nv.shared.reserved.0,"aw",@nobits
	.weak		__nv_reservedSMEM_offset_0_alias
	.size		__nv_reservedSMEM_offset_0_alias, 0, 64
	.other		__nv_reservedSMEM_offset_0_alias,@"STO_CUDA_RESERVED_SHARED STV_DEFAULT"
__nv_reservedSMEM_offset_0_alias:
	.zero		0
	.zero		64


//--------------------- .nv.constant0._Z11gpu_pocitajPiiiS_iiS_ --------------------------
	.section	.nv.constant0._Z11gpu_pocitajPiiiS_iiS_,"a",@progbits
	.sectionflags	@""
	.align	4
.nv.constant0._Z11gpu_pocitajPiiiS_iiS_:
	.zero		936


//--------------------- SYMBOLS --------------------------

	.type		.nv.reservedSmem.offset0,@object
	.size		.nv.reservedSmem.offset0,0x4
	.type		vprintf,@function
